	.headerflags	@"EF_CUDA_TEXMODE_UNIFIED EF_CUDA_64BIT_ADDRESS EF_CUDA_SM86 EF_CUDA_VIRTUAL_SM(EF_CUDA_SM86)"
	.elftype	@"ET_EXEC"


//--------------------- .nv.info                  --------------------------
	.section	.nv.info,"",@"SHT_CUDA_INFO"
	.align	4


	//----- nvinfo : EIATTR_REGCOUNT
	.align		4
        /*0000*/ 	.byte	0x04, 0x2f
        /*0002*/ 	.short	(.L_1 - .L_0)
	.align		4
.L_0:
        /*0004*/ 	.word	index@(_Z24SMem_writeBW_test_kernelPjS_Pf)
        /*0008*/ 	.word	0x0000001a


	//----- nvinfo : EIATTR_MAX_STACK_SIZE
	.align		4
.L_1:
        /*000c*/ 	.byte	0x04, 0x23
        /*000e*/ 	.short	(.L_3 - .L_2)
	.align		4
.L_2:
        /*0010*/ 	.word	index@(_Z24SMem_writeBW_test_kernelPjS_Pf)
        /*0014*/ 	.word	0x00000000


	//----- nvinfo : EIATTR_MIN_STACK_SIZE
	.align		4
.L_3:
        /*0018*/ 	.byte	0x04, 0x12
        /*001a*/ 	.short	(.L_5 - .L_4)
	.align		4
.L_4:
        /*001c*/ 	.word	index@(_Z24SMem_writeBW_test_kernelPjS_Pf)
        /*0020*/ 	.word	0x00000000


	//----- nvinfo : EIATTR_FRAME_SIZE
	.align		4
.L_5:
        /*0024*/ 	.byte	0x04, 0x11
        /*0026*/ 	.short	(.L_7 - .L_6)
	.align		4
.L_6:
        /*0028*/ 	.word	index@(_Z24SMem_writeBW_test_kernelPjS_Pf)
        /*002c*/ 	.word	0x00000000
.L_7:


//--------------------- .nv.info._Z24SMem_writeBW_test_kernelPjS_Pf --------------------------
	.section	.nv.info._Z24SMem_writeBW_test_kernelPjS_Pf,"",@"SHT_CUDA_INFO"
	.align	4


	//----- nvinfo : EIATTR_CUDA_API_VERSION
	.align		4
        /*0000*/ 	.byte	0x04, 0x37
        /*0002*/ 	.short	(.L_9 - .L_8)
.L_8:
        /*0004*/ 	.word	0x00000079


	//----- nvinfo : EIATTR_SW2861232_WAR
	.align		4
.L_9:
        /*0008*/ 	.byte	0x01, 0x35
	.zero		2


	//----- nvinfo : EIATTR_PARAM_CBANK
	.align		4
        /*000c*/ 	.byte	0x04, 0x0a
        /*000e*/ 	.short	(.L_11 - .L_10)
	.align		4
.L_10:
        /*0010*/ 	.word	index@(.nv.constant0._Z24SMem_writeBW_test_kernelPjS_Pf)
        /*0014*/ 	.short	0x0160
        /*0016*/ 	.short	0x0018


	//----- nvinfo : EIATTR_CBANK_PARAM_SIZE
	.align		4
.L_11:
        /*0018*/ 	.byte	0x03, 0x19
        /*001a*/ 	.short	0x0018


	//----- nvinfo : EIATTR_KPARAM_INFO
	.align		4
        /*001c*/ 	.byte	0x04, 0x17
        /*001e*/ 	.short	(.L_13 - .L_12)
.L_12:
        /*0020*/ 	.word	0x00000000
        /*0024*/ 	.short	0x0002
        /*0026*/ 	.short	0x0010
        /*0028*/ 	.byte	0x00, 0xf0, 0x21, 0x00


	//----- nvinfo : EIATTR_KPARAM_INFO
	.align		4
.L_13:
        /*002c*/ 	.byte	0x04, 0x17
        /*002e*/ 	.short	(.L_15 - .L_14)
.L_14:
        /*0030*/ 	.word	0x00000000
        /*0034*/ 	.short	0x0001
        /*0036*/ 	.short	0x0008
        /*0038*/ 	.byte	0x00, 0xf0, 0x21, 0x00


	//----- nvinfo : EIATTR_KPARAM_INFO
	.align		4
.L_15:
        /*003c*/ 	.byte	0x04, 0x17
        /*003e*/ 	.short	(.L_17 - .L_16)
.L_16:
        /*0040*/ 	.word	0x00000000
        /*0044*/ 	.short	0x0000
        /*0046*/ 	.short	0x0000
        /*0048*/ 	.byte	0x00, 0xf0, 0x21, 0x00


	//----- nvinfo : EIATTR_MAXREG_COUNT
	.align		4
.L_17:
        /*004c*/ 	.byte	0x03, 0x1b
        /*004e*/ 	.short	0x00ff


	//----- nvinfo : EIATTR_EXIT_INSTR_OFFSETS
	.align		4
        /*0050*/ 	.byte	0x04, 0x1c
        /*0052*/ 	.short	(.L_19 - .L_18)


	//   ....[0]....
.L_18:
        /*0054*/ 	.word	0x00000940


	//   ....[1]....
        /*0058*/ 	.word	0x00000fa0


	//----- nvinfo : EIATTR_CRS_STACK_SIZE
	.align		4
.L_19:
        /*005c*/ 	.byte	0x04, 0x1e
        /*005e*/ 	.short	(.L_21 - .L_20)
.L_20:
        /*0060*/ 	.word	0x00000000
.L_21:


//--------------------- .nv.constant0._Z24SMem_writeBW_test_kernelPjS_Pf --------------------------
	.section	.nv.constant0._Z24SMem_writeBW_test_kernelPjS_Pf,"a",@progbits
	.align	4
.nv.constant0._Z24SMem_writeBW_test_kernelPjS_Pf:
	.zero		376


//--------------------- .text._Z24SMem_writeBW_test_kernelPjS_Pf --------------------------
	.section	.text._Z24SMem_writeBW_test_kernelPjS_Pf,"ax",@progbits
	.sectionflags	@"SHF_BARRIERS=1"
	.sectioninfo	@"SHI_REGISTERS=26"
	.align	128
        .global         _Z24SMem_writeBW_test_kernelPjS_Pf
        .type           _Z24SMem_writeBW_test_kernelPjS_Pf,@function
        .size           _Z24SMem_writeBW_test_kernelPjS_Pf,(.L_x_12 - _Z24SMem_writeBW_test_kernelPjS_Pf)
        .other          _Z24SMem_writeBW_test_kernelPjS_Pf,@"STO_CUDA_ENTRY STV_DEFAULT"
_Z24SMem_writeBW_test_kernelPjS_Pf:
.text._Z24SMem_writeBW_test_kernelPjS_Pf:
[----:B------:R-:W-:-:S02]  /*0000*/  IMAD.MOV.U32 R1, RZ, RZ, c[0x0][0x28] ;  /* 0x00000a00ff017624 */ /* 0x000fc400078e00ff */
[----:B------:R-:W-:-:S05]  /*0010*/  ULDC.64 UR4, c[0x0][0x118] ;  /* 0x0000460000047ab9 */ /* 0x000fca0000000a00 */
[----:B------:R-:W-:-:S02]  /*0020*/  CS2R.32 R7, SR_CLOCKLO ;  /* 0x0000000000077805 */ /* 0x000fc40000005000 */
[----:B------:R-:W0:Y:S01]  /*0030*/  S2R R0, SR_TID.X ;  /* 0x0000000000007919 */ /* 0x000e220000002100 */
[----:B------:R-:W-:Y:S01]  /*0040*/  MOV R3, RZ ;  /* 0x000000ff00037202 */ /* 0x000fe20000000f00 */
[----:B0-----:R-:W-:-:S05]  /*0050*/  IMAD.SHL.U32 R6, R0, 0x4, RZ ;  /* 0x0000000400067824 */ /* 0x001fca00078e00ff */
[----:B------:R-:W-:-:S02]  /*0060*/  IADD3 R2, R6, 0x800, RZ ;  /* 0x0000080006027810 */ /* 0x000fc40007ffe0ff */
.L_x_0:
[----:B------:R-:W-:Y:S01]  /*0070*/  IADD3 R3, R3, 0x1000, RZ ;  /* 0x0000100003037810 */ /* 0x000fe20007ffe0ff */
[----:B------:R-:W-:-:S03]  /*0080*/  IMAD.MOV.U32 R5, RZ, RZ, 0x3f800000 ;  /* 0x3f800000ff057424 */ /* 0x000fc600078e00ff */
[----:B------:R-:W-:Y:S02]  /*0090*/  ISETP.GE.U32.AND P0, PT, R3, 0x2000, PT ;  /* 0x000020000300780c */ /* 0x000fe40003f06070 */
[----:B------:R-:W-:Y:S04]  /*00a0*/  STS [R2+-0x800], R5 ;  /* 0xfff8000502007388 */ /* 0x000fe80000000800 */
        /* <DEDUP_REMOVED lines=15> */
[----:B------:R-:W-:Y:S04]  /*01a0*/  STS [R2], R5 ;  /* 0x0000000502007388 */ /* 0x000fe80000000800 */
[----:B------:R-:W-:Y:S04]  /*01b0*/  STS [R2+0x80], R5 ;  /* 0x0000800502007388 */ /* 0x000fe80000000800 */
        /* <DEDUP_REMOVED lines=109> */
[----:B------:R0:W-:Y:S02]  /*0890*/  STS [R2+0x3780], R5 ;  /* 0x0037800502007388 */ /* 0x0001e40000000800 */
[----:B0-----:R-:W-:Y:S01]  /*08a0*/  IADD3 R2, R2, 0x4000, RZ ;  /* 0x0000400002027810 */ /* 0x001fe20007ffe0ff */
[----:B------:R-:W-:Y:S05]  /*08b0*/  @!P0 BRA `(.L_x_0) ;  /* 0xfffff7b000008947 */ /* 0x000fea000383ffff */
[----:B------:R-:W-:-:S02]  /*08c0*/  CS2R.32 R9, SR_CLOCKLO ;  /* 0x0000000000097805 */ /* 0x000fc40000005000 */
[----:B------:R-:W-:Y:S06]  /*08d0*/  BAR.SYNC 0x0 ;  /* 0x0000000000007b1d */ /* 0x000fec0000000000 */
[----:B------:R-:W-:-:S02]  /*08e0*/  ISETP.GT.AND P0, PT, R0, 0x1fff, PT ;  /* 0x00001fff0000780c */ /* 0x000fc40003f04270 */
[----:B------:R-:W-:-:S05]  /*08f0*/  MOV R5, 0x4 ;  /* 0x0000000400057802 */ /* 0x000fca0000000f00 */
[----:B------:R-:W-:-:S04]  /*0900*/  IMAD.WIDE R2, R0, R5, c[0x0][0x160] ;  /* 0x0000580000027625 */ /* 0x000fc800078e0205 */
[----:B------:R-:W-:Y:S01]  /*0910*/  IMAD.WIDE R4, R0, R5, c[0x0][0x168] ;  /* 0x00005a0000047625 */ /* 0x000fe200078e0205 */
[----:B------:R0:W-:Y:S04]  /*0920*/  STG.E [R2.64], R7 ;  /* 0x0000000702007986 */ /* 0x0001e8000c101904 */
[----:B------:R0:W-:Y:S01]  /*0930*/  STG.E [R4.64], R9 ;  /* 0x0000000904007986 */ /* 0x0001e2000c101904 */
[----:B------:R-:W-:Y:S05]  /*0940*/  @P0 EXIT ;  /* 0x000000000000094d */ /* 0x000fea0003800000 */
[----:B0-----:R-:W-:Y:S02]  /*0950*/  SHF.R.S32.HI R3, RZ, 0x1f, R0 ;  /* 0x0000001fff037819 */ /* 0x001fe40000011400 */
[----:B------:R-:W-:-:S04]  /*0960*/  LEA R2, P0, R0, c[0x0][0x170], 0x2 ;  /* 0x00005c0000027a11 */ /* 0x000fc800078010ff */
[----:B------:R-:W-:-:S05]  /*0970*/  LEA.HI.X R3, R0, c[0x0][0x174], R3, 0x2, P0 ;  /* 0x00005d0000037a11 */ /* 0x000fca00000f1403 */
[----:B------:R0:W5:Y:S01]  /*0980*/  LDG.E R5, [R2.64] ;  /* 0x0000000402057981 */ /* 0x000162000c1e1900 */
[C---:B------:R-:W-:Y:S01]  /*0990*/  IMNMX R7, R0.reuse, 0x1c00, !PT ;  /* 0x00001c0000077817 */ /* 0x040fe20007800200 */
[----:B------:R-:W-:Y:S03]  /*09a0*/  BSSY B0, `(.L_x_1) ;  /* 0x000000d000007945 */ /* 0x000fe60003800000 */
[----:B------:R-:W-:-:S04]  /*09b0*/  IADD3 R7, -R0, 0x3ff, R7 ;  /* 0x000003ff00077810 */ /* 0x000fc80007ffe107 */
[C---:B------:R-:W-:Y:S02]  /*09c0*/  LEA.HI R4, R7.reuse, 0x1, RZ, 0x16 ;  /* 0x0000000107047811 */ /* 0x040fe400078fb0ff */
[----:B------:R-:W-:Y:S02]  /*09d0*/  ISETP.GE.U32.AND P0, PT, R7, 0xc00, PT ;  /* 0x00000c000700780c */ /* 0x000fe40003f06070 */
[----:B------:R-:W-:-:S13]  /*09e0*/  LOP3.LUT P1, R4, R4, 0x3, RZ, 0xc0, !PT ;  /* 0x0000000304047812 */ /* 0x000fda000782c0ff */
[----:B0-----:R-:W-:Y:S05]  /*09f0*/  @!P1 BRA `(.L_x_2) ;  /* 0x0000007000009947 */ /* 0x001fea0003800000 */
.L_x_3:
[----:B------:R0:W1:Y:S01]  /*0a00*/  LDS R8, [R6] ;  /* 0x0000000006087984 */ /* 0x0000620000000800 */
[----:B------:R-:W-:Y:S02]  /*0a10*/  IADD3 R4, R4, -0x1, RZ ;  /* 0xffffffff04047810 */ /* 0x000fe40007ffe0ff */
[----:B------:R-:W-:Y:S02]  /*0a20*/  IADD3 R0, R0, 0x400, RZ ;  /* 0x0000040000007810 */ /* 0x000fe40007ffe0ff */
[----:B------:R-:W-:Y:S02]  /*0a30*/  ISETP.NE.AND P1, PT, R4, RZ, PT ;  /* 0x000000ff0400720c */ /* 0x000fe40003f25270 */
[----:B0-----:R-:W-:Y:S01]  /*0a40*/  IADD3 R6, R6, 0x1000, RZ ;  /* 0x0000100006067810 */ /* 0x001fe20007ffe0ff */
[----:B-1---5:R-:W-:-:S10]  /*0a50*/  FADD R5, R8, R5 ;  /* 0x0000000508057221 */ /* 0x022fd40000000000 */
[----:B------:R-:W-:Y:S05]  /*0a60*/  @P1 BRA `(.L_x_3) ;  /* 0xffffff9000001947 */ /* 0x000fea000383ffff */
.L_x_2:
[----:B------:R-:W-:Y:S05]  /*0a70*/  BSYNC B0 ;  /* 0x0000000000007941 */ /* 0x000fea0003800000 */
.L_x_1:
[----:B------:R-:W-:Y:S01]  /*0a80*/  BSSY B0, `(.L_x_4) ;  /* 0x0000050000007945 */ /* 0x000fe20003800000 */
[----:B------:R-:W-:Y:S05]  /*0a90*/  @!P0 BRA `(.L_x_5) ;  /* 0x000004e000008947 */ /* 0x000fea0003800000 */
[----:B------:R-:W-:Y:S01]  /*0aa0*/  IADD3 R4, R0, -0x1000, RZ ;  /* 0xfffff00000047810 */ /* 0x000fe20007ffe0ff */
[----:B------:R-:W-:Y:S01]  /*0ab0*/  BSSY B1, `(.L_x_6) ;  /* 0x000002b000017945 */ /* 0x000fe20003800000 */
[----:B------:R-:W-:Y:S02]  /*0ac0*/  PLOP3.LUT P0, PT, PT, PT, PT, 0x80, 0x0 ;  /* 0x000000000000781c */ /* 0x000fe40003f0f070 */
[----:B------:R-:W-:Y:S02]  /*0ad0*/  IADD3 R6, -R4, 0x1000, RZ ;  /* 0x0000100004067810 */ /* 0x000fe40007ffe1ff */
[----:B------:R-:W-:Y:S02]  /*0ae0*/  LEA R0, R0, 0x2000, 0x2 ;  /* 0x0000200000007811 */ /* 0x000fe400078e10ff */
[----:B------:R-:W-:-:S13]  /*0af0*/  ISETP.GT.AND P1, PT, R6, 0x3000, PT ;  /* 0x000030000600780c */ /* 0x000fda0003f24270 */
[----:B------:R-:W-:Y:S05]  /*0b00*/  @!P1 BRA `(.L_x_7) ;  /* 0x0000025000009947 */ /* 0x000fea0003800000 */
[----:B------:R-:W-:-:S02]  /*0b10*/  PLOP3.LUT P0, PT, PT, PT, PT, 0x8, 0x0 ;  /* 0x000000000000781c */ /* 0x000fc40003f0e170 */
.L_x_8:
[----:B------:R-:W0:Y:S01]  /*0b20*/  LDS R6, [R0+-0x2000] ;  /* 0xffe0000000067984 */ /* 0x000e220000000800 */
[----:B------:R-:W-:-:S03]  /*0b30*/  IADD3 R4, R4, 0x4000, RZ ;  /* 0x0000400004047810 */ /* 0x000fc60007ffe0ff */
[----:B------:R-:W1:Y:S01]  /*0b40*/  LDS R7, [R0+-0x1000] ;  /* 0xfff0000000077984 */ /* 0x000e620000000800 */
[----:B------:R-:W-:-:S03]  /*0b50*/  ISETP.GE.AND P1, PT, R4, -0x2000, PT ;  /* 0xffffe0000400780c */ /* 0x000fc60003f26270 */
[----:B------:R-:W2:Y:S04]  /*0b60*/  LDS R9, [R0] ;  /* 0x0000000000097984 */ /* 0x000ea80000000800 */
[----:B------:R-:W3:Y:S04]  /*0b70*/  LDS R11, [R0+0x1000] ;  /* 0x00100000000b7984 */ /* 0x000ee80000000800 */
[----:B------:R-:W4:Y:S04]  /*0b80*/  LDS R13, [R0+0x2000] ;  /* 0x00200000000d7984 */ /* 0x000f280000000800 */
[----:B------:R-:W4:Y:S04]  /*0b90*/  LDS R15, [R0+0x3000] ;  /* 0x00300000000f7984 */ /* 0x000f280000000800 */
[----:B------:R-:W4:Y:S04]  /*0ba0*/  LDS R17, [R0+0x4000] ;  /* 0x0040000000117984 */ /* 0x000f280000000800 */
[----:B------:R-:W4:Y:S04]  /*0bb0*/  LDS R19, [R0+0x5000] ;  /* 0x0050000000137984 */ /* 0x000f280000000800 */
[----:B------:R-:W4:Y:S04]  /*0bc0*/  LDS R21, [R0+0x6000] ;  /* 0x0060000000157984 */ /* 0x000f280000000800 */
[----:B------:R-:W4:Y:S01]  /*0bd0*/  LDS R23, [R0+0x7000] ;  /* 0x0070000000177984 */ /* 0x000f220000000800 */
[----:B0----5:R-:W-:-:S03]  /*0be0*/  FADD R6, R6, R5 ;  /* 0x0000000506067221 */ /* 0x021fc60000000000 */
[----:B------:R-:W-:Y:S01]  /*0bf0*/  LDS R8, [R0+0x9000] ;  /* 0x0090000000087984 */ /* 0x000fe20000000800 */
[----:B-1----:R-:W-:-:S03]  /*0c00*/  FADD R6, R6, R7 ;  /* 0x0000000706067221 */ /* 0x002fc60000000000 */
[----:B------:R-:W0:Y:S01]  /*0c10*/  LDS R5, [R0+0x8000] ;  /* 0x0080000000057984 */ /* 0x000e220000000800 */
[----:B--2---:R-:W-:-:S03]  /*0c20*/  FADD R6, R6, R9 ;  /* 0x0000000906067221 */ /* 0x004fc60000000000 */
[----:B------:R-:W1:Y:S01]  /*0c30*/  LDS R10, [R0+0xa000] ;  /* 0x00a00000000a7984 */ /* 0x000e620000000800 */
[----:B---3--:R-:W-:-:S03]  /*0c40*/  FADD R6, R6, R11 ;  /* 0x0000000b06067221 */ /* 0x008fc60000000000 */
[----:B------:R-:W2:Y:S01]  /*0c50*/  LDS R12, [R0+0xb000] ;  /* 0x00b00000000c7984 */ /* 0x000ea20000000800 */
[----:B----4-:R-:W-:-:S03]  /*0c60*/  FADD R6, R6, R13 ;  /* 0x0000000d06067221 */ /* 0x010fc60000000000 */
[----:B------:R-:W3:Y:S01]  /*0c70*/  LDS R14, [R0+0xc000] ;  /* 0x00c00000000e7984 */ /* 0x000ee20000000800 */
[----:B------:R-:W-:-:S03]  /*0c80*/  FADD R6, R6, R15 ;  /* 0x0000000f06067221 */ /* 0x000fc60000000000 */
[----:B------:R4:W3:Y:S01]  /*0c90*/  LDS R16, [R0+0xd000] ;  /* 0x00d0000000107984 */ /* 0x0008e20000000800 */
[----:B------:R-:W-:-:S04]  /*0ca0*/  FADD R6, R6, R17 ;  /* 0x0000001106067221 */ /* 0x000fc80000000000 */
[----:B------:R-:W-:Y:S01]  /*0cb0*/  FADD R6, R6, R19 ;  /* 0x0000001306067221 */ /* 0x000fe20000000000 */
[----:B----4-:R-:W-:-:S03]  /*0cc0*/  IADD3 R0, R0, 0x10000, RZ ;  /* 0x0001000000007810 */ /* 0x010fc60007ffe0ff */
[----:B------:R-:W-:-:S04]  /*0cd0*/  FADD R6, R6, R21 ;  /* 0x0000001506067221 */ /* 0x000fc80000000000 */
[----:B------:R-:W-:-:S04]  /*0ce0*/  FADD R6, R6, R23 ;  /* 0x0000001706067221 */ /* 0x000fc80000000000 */
[----:B0-----:R-:W-:-:S04]  /*0cf0*/  FADD R5, R6, R5 ;  /* 0x0000000506057221 */ /* 0x001fc80000000000 */
[----:B------:R-:W-:-:S04]  /*0d00*/  FADD R5, R5, R8 ;  /* 0x0000000805057221 */ /* 0x000fc80000000000 */
[----:B-1----:R-:W-:-:S04]  /*0d10*/  FADD R5, R5, R10 ;  /* 0x0000000a05057221 */ /* 0x002fc80000000000 */
[----:B--2---:R-:W-:-:S04]  /*0d20*/  FADD R5, R5, R12 ;  /* 0x0000000c05057221 */ /* 0x004fc80000000000 */
[----:B---3--:R-:W-:-:S04]  /*0d30*/  FADD R5, R5, R14 ;  /* 0x0000000e05057221 */ /* 0x008fc80000000000 */
[----:B------:R-:W-:Y:S01]  /*0d40*/  FADD R5, R5, R16 ;  /* 0x0000001005057221 */ /* 0x000fe20000000000 */
[----:B------:R-:W-:Y:S05]  /*0d50*/  @!P1 BRA `(.L_x_8) ;  /* 0xfffffdc000009947 */ /* 0x000fea000383ffff */
.L_x_7:
[----:B------:R-:W-:Y:S05]  /*0d60*/  BSYNC B1 ;  /* 0x0000000000017941 */ /* 0x000fea0003800000 */
.L_x_6:
[----:B------:R-:W-:Y:S01]  /*0d70*/  IADD3 R6, -R4, 0x1000, RZ ;  /* 0x0000100004067810 */ /* 0x000fe20007ffe1ff */
[----:B------:R-:W-:Y:S03]  /*0d80*/  BSSY B1, `(.L_x_9) ;  /* 0x0000016000017945 */ /* 0x000fe60003800000 */
[----:B------:R-:W-:-:S13]  /*0d90*/  ISETP.GT.AND P1, PT, R6, 0x1000, PT ;  /* 0x000010000600780c */ /* 0x000fda0003f24270 */
[----:B------:R-:W-:Y:S05]  /*0da0*/  @!P1 BRA `(.L_x_10) ;  /* 0x0000013000009947 */ /* 0x000fea0003800000 */
[----:B------:R-:W0:Y:S01]  /*0db0*/  LDS R6, [R0+-0x2000] ;  /* 0xffe0000000067984 */ /* 0x000e220000000800 */
[----:B------:R-:W-:Y:S02]  /*0dc0*/  PLOP3.LUT P0, PT, PT, PT, PT, 0x8, 0x0 ;  /* 0x000000000000781c */ /* 0x000fe40003f0e170 */
[----:B------:R-:W-:Y:S01]  /*0dd0*/  IADD3 R4, R4, 0x2000, RZ ;  /* 0x0000200004047810 */ /* 0x000fe20007ffe0ff */
[----:B------:R-:W1:Y:S04]  /*0de0*/  LDS R7, [R0+-0x1000] ;  /* 0xfff0000000077984 */ /* 0x000e680000000800 */
[----:B------:R-:W2:Y:S04]  /*0df0*/  LDS R9, [R0] ;  /* 0x0000000000097984 */ /* 0x000ea80000000800 */
[----:B------:R-:W3:Y:S04]  /*0e00*/  LDS R11, [R0+0x1000] ;  /* 0x00100000000b7984 */ /* 0x000ee80000000800 */
[----:B------:R-:W4:Y:S04]  /*0e10*/  LDS R13, [R0+0x2000] ;  /* 0x00200000000d7984 */ /* 0x000f280000000800 */
[----:B------:R-:W4:Y:S04]  /*0e20*/  LDS R15, [R0+0x3000] ;  /* 0x00300000000f7984 */ /* 0x000f280000000800 */
[----:B------:R-:W4:Y:S04]  /*0e30*/  LDS R17, [R0+0x4000] ;  /* 0x0040000000117984 */ /* 0x000f280000000800 */
[----:B------:R0:W4:Y:S02]  /*0e40*/  LDS R19, [R0+0x5000] ;  /* 0x0050000000137984 */ /* 0x0001240000000800 */
[----:B0-----:R-:W-:Y:S01]  /*0e50*/  IADD3 R0, R0, 0x8000, RZ ;  /* 0x0000800000007810 */ /* 0x001fe20007ffe0ff */
[----:B-----5:R-:W-:-:S04]  /*0e60*/  FADD R6, R5, R6 ;  /* 0x0000000605067221 */ /* 0x020fc80000000000 */
[----:B-1----:R-:W-:-:S04]  /*0e70*/  FADD R6, R6, R7 ;  /* 0x0000000706067221 */ /* 0x002fc80000000000 */
[----:B--2---:R-:W-:-:S04]  /*0e80*/  FADD R6, R6, R9 ;  /* 0x0000000906067221 */ /* 0x004fc80000000000 */
[----:B---3--:R-:W-:-:S04]  /*0e90*/  FADD R6, R6, R11 ;  /* 0x0000000b06067221 */ /* 0x008fc80000000000 */
[----:B----4-:R-:W-:-:S04]  /*0ea0*/  FADD R6, R6, R13 ;  /* 0x0000000d06067221 */ /* 0x010fc80000000000 */
[----:B------:R-:W-:-:S04]  /*0eb0*/  FADD R6, R6, R15 ;  /* 0x0000000f06067221 */ /* 0x000fc80000000000 */
[----:B------:R-:W-:-:S04]  /*0ec0*/  FADD R6, R6, R17 ;  /* 0x0000001106067221 */ /* 0x000fc80000000000 */
[----:B------:R-:W-:-:S02]  /*0ed0*/  FADD R5, R6, R19 ;  /* 0x0000001306057221 */ /* 0x000fc40000000000 */
.L_x_10:
[----:B------:R-:W-:Y:S05]  /*0ee0*/  BSYNC B1 ;  /* 0x0000000000017941 */ /* 0x000fea0003800000 */
.L_x_9:
[----:B------:R-:W-:-:S13]  /*0ef0*/  ISETP.LT.OR P0, PT, R4, 0x1000, P0 ;  /* 0x000010000400780c */ /* 0x000fda0000701670 */
[----:B------:R-:W0:Y:S04]  /*0f00*/  @P0 LDS R4, [R0+-0x2000] ;  /* 0xffe0000000040984 */ /* 0x000e280000000800 */
[----:B------:R-:W1:Y:S04]  /*0f10*/  @P0 LDS R7, [R0+-0x1000] ;  /* 0xfff0000000070984 */ /* 0x000e680000000800 */
[----:B------:R-:W2:Y:S04]  /*0f20*/  @P0 LDS R9, [R0] ;  /* 0x0000000000090984 */ /* 0x000ea80000000800 */
[----:B------:R-:W3:Y:S01]  /*0f30*/  @P0 LDS R11, [R0+0x1000] ;  /* 0x00100000000b0984 */ /* 0x000ee20000000800 */
[----:B0----5:R-:W-:-:S04]  /*0f40*/  @P0 FADD R4, R5, R4 ;  /* 0x0000000405040221 */ /* 0x021fc80000000000 */
[----:B-1----:R-:W-:-:S04]  /*0f50*/  @P0 FADD R4, R4, R7 ;  /* 0x0000000704040221 */ /* 0x002fc80000000000 */
[----:B--2---:R-:W-:-:S04]  /*0f60*/  @P0 FADD R4, R4, R9 ;  /* 0x0000000904040221 */ /* 0x004fc80000000000 */
[----:B---3--:R-:W-:-:S02]  /*0f70*/  @P0 FADD R5, R4, R11 ;  /* 0x0000000b04050221 */ /* 0x008fc40000000000 */
.L_x_5:
[----:B------:R-:W-:Y:S05]  /*0f80*/  BSYNC B0 ;  /* 0x0000000000007941 */ /* 0x000fea0003800000 */
.L_x_4:
[----:B-----5:R-:W-:Y:S01]  /*0f90*/  STG.E [R2.64], R5 ;  /* 0x0000000502007986 */ /* 0x020fe2000c101904 */
[----:B------:R-:W-:Y:S05]  /*0fa0*/  EXIT ;  /* 0x000000000000794d */ /* 0x000fea0003800000 */
.L_x_11:
[----:B------:R-:W-:-:S00]  /*0fb0*/  BRA `(.L_x_11) ;  /* 0xfffffff000007947 */ /* 0x000fc0000383ffff */
[----:B------:R-:W-:-:S00]  /*0fc0*/  NOP ;  /* 0x0000000000007918 */ /* 0x000fc00000000000 */
        /* <DEDUP_REMOVED lines=11> */
.L_x_12:


//--------------------- .nv.shared._Z24SMem_writeBW_test_kernelPjS_Pf --------------------------
	.section	.nv.shared._Z24SMem_writeBW_test_kernelPjS_Pf,"aw",@nobits
	.align	4
.nv.shared._Z24SMem_writeBW_test_kernelPjS_Pf:
	.zero		36864
